	.headerflags	@"EF_CUDA_TEXMODE_UNIFIED EF_CUDA_64BIT_ADDRESS EF_CUDA_ACCELERATORS EF_CUDA_SM90 EF_CUDA_VIRTUAL_SM(EF_CUDA_SM90)"
	.elftype	@"ET_EXEC"


//--------------------- .nv.info                  --------------------------
	.section	.nv.info,"",@"SHT_CUDA_INFO"
	.align	4


	//----- nvinfo : EIATTR_REGCOUNT
	.align		4
        /*0000*/ 	.byte	0x04, 0x2f
        /*0002*/ 	.short	(.L_1 - .L_0)
	.align		4
.L_0:
        /*0004*/ 	.word	index@(triton_poi_fused__weight_norm_interface_convolution_9)
        /*0008*/ 	.word	0x0000001b


	//----- nvinfo : EIATTR_MIN_STACK_SIZE
	.align		4
.L_1:
        /*000c*/ 	.byte	0x04, 0x12
        /*000e*/ 	.short	(.L_3 - .L_2)
	.align		4
.L_2:
        /*0010*/ 	.word	index@(triton_poi_fused__weight_norm_interface_convolution_9)
        /*0014*/ 	.word	0x00000000


	//----- nvinfo : EIATTR_FRAME_SIZE
	.align		4
.L_3:
        /*0018*/ 	.byte	0x04, 0x11
        /*001a*/ 	.short	(.L_5 - .L_4)
	.align		4
.L_4:
        /*001c*/ 	.word	index@(triton_poi_fused__weight_norm_interface_convolution_9)
        /*0020*/ 	.word	0x00000000


	//----- nvinfo : EIATTR_MIN_STACK_SIZE
	.align		4
.L_5:
        /*0024*/ 	.byte	0x04, 0x12
        /*0026*/ 	.short	(.L_7 - .L_6)
	.align		4
.L_6:
        /*0028*/ 	.word	index@(triton_poi_fused__weight_norm_interface_convolution_9)
        /*002c*/ 	.word	0x00000000
.L_7:


//--------------------- .nv.info.triton_poi_fused__weight_norm_interface_convolution_9 --------------------------
	.section	.nv.info.triton_poi_fused__weight_norm_interface_convolution_9,"",@"SHT_CUDA_INFO"
	.sectionflags	@""
	.align	4


	//----- nvinfo : EIATTR_CUDA_API_VERSION
	.align		4
        /*0000*/ 	.byte	0x04, 0x37
        /*0002*/ 	.short	(.L_9 - .L_8)
.L_8:
        /*0004*/ 	.word	0x0000007c


	//----- nvinfo : EIATTR_KPARAM_INFO
	.align		4
.L_9:
        /*0008*/ 	.byte	0x04, 0x17
        /*000a*/ 	.short	(.L_11 - .L_10)
.L_10:
        /*000c*/ 	.word	0x00000000
        /*0010*/ 	.short	0x0006
        /*0012*/ 	.short	0x002c
        /*0014*/ 	.byte	0x00, 0xf0, 0x11, 0x00


	//----- nvinfo : EIATTR_KPARAM_INFO
	.align		4
.L_11:
        /*0018*/ 	.byte	0x04, 0x17
        /*001a*/ 	.short	(.L_13 - .L_12)
.L_12:
        /*001c*/ 	.word	0x00000000
        /*0020*/ 	.short	0x0005
        /*0022*/ 	.short	0x0028
        /*0024*/ 	.byte	0x00, 0xf0, 0x11, 0x00


	//----- nvinfo : EIATTR_KPARAM_INFO
	.align		4
.L_13:
        /*0028*/ 	.byte	0x04, 0x17
        /*002a*/ 	.short	(.L_15 - .L_14)
.L_14:
        /*002c*/ 	.word	0x00000000
        /*0030*/ 	.short	0x0004
        /*0032*/ 	.short	0x0020
        /*0034*/ 	.byte	0x00, 0xf4, 0x21, 0x00


	//----- nvinfo : EIATTR_KPARAM_INFO
	.align		4
.L_15:
        /*0038*/ 	.byte	0x04, 0x17
        /*003a*/ 	.short	(.L_17 - .L_16)
.L_16:
        /*003c*/ 	.word	0x00000000
        /*0040*/ 	.short	0x0003
        /*0042*/ 	.short	0x0018
        /*0044*/ 	.byte	0x00, 0xf4, 0x21, 0x00


	//----- nvinfo : EIATTR_KPARAM_INFO
	.align		4
.L_17:
        /*0048*/ 	.byte	0x04, 0x17
        /*004a*/ 	.short	(.L_19 - .L_18)
.L_18:
        /*004c*/ 	.word	0x00000000
        /*0050*/ 	.short	0x0002
        /*0052*/ 	.short	0x0010
        /*0054*/ 	.byte	0x00, 0xf4, 0x21, 0x00


	//----- nvinfo : EIATTR_KPARAM_INFO
	.align		4
.L_19:
        /*0058*/ 	.byte	0x04, 0x17
        /*005a*/ 	.short	(.L_21 - .L_20)
.L_20:
        /*005c*/ 	.word	0x00000000
        /*0060*/ 	.short	0x0001
        /*0062*/ 	.short	0x0008
        /*0064*/ 	.byte	0x00, 0xf4, 0x21, 0x00


	//----- nvinfo : EIATTR_KPARAM_INFO
	.align		4
.L_21:
        /*0068*/ 	.byte	0x04, 0x17
        /*006a*/ 	.short	(.L_23 - .L_22)
.L_22:
        /*006c*/ 	.word	0x00000000
        /*0070*/ 	.short	0x0000
        /*0072*/ 	.short	0x0000
        /*0074*/ 	.byte	0x00, 0xf4, 0x21, 0x00


	//----- nvinfo : EIATTR_SPARSE_MMA_MASK
	.align		4
.L_23:
        /*0078*/ 	.byte	0x03, 0x50
        /*007a*/ 	.short	0x0000


	//----- nvinfo : EIATTR_MAXREG_COUNT
	.align		4
        /*007c*/ 	.byte	0x03, 0x1b
        /*007e*/ 	.short	0x00ff


	//----- nvinfo : EIATTR_EXIT_INSTR_OFFSETS
	.align		4
        /*0080*/ 	.byte	0x04, 0x1c
        /*0082*/ 	.short	(.L_25 - .L_24)


	//   ....[0]....
.L_24:
        /*0084*/ 	.word	0x000005c0


	//   ....[1]....
        /*0088*/ 	.word	0x00000610


	//----- nvinfo : EIATTR_REQNTID
	.align		4
.L_25:
        /*008c*/ 	.byte	0x04, 0x10
        /*008e*/ 	.short	(.L_27 - .L_26)
.L_26:
        /*0090*/ 	.word	0x00000080
        /*0094*/ 	.word	0x00000001
        /*0098*/ 	.word	0x00000001


	//----- nvinfo : EIATTR_CBANK_PARAM_SIZE
	.align		4
.L_27:
        /*009c*/ 	.byte	0x03, 0x19
        /*009e*/ 	.short	0x0030


	//----- nvinfo : EIATTR_PARAM_CBANK
	.align		4
        /*00a0*/ 	.byte	0x04, 0x0a
        /*00a2*/ 	.short	(.L_29 - .L_28)
	.align		4
.L_28:
        /*00a4*/ 	.word	index@(.nv.constant0.triton_poi_fused__weight_norm_interface_convolution_9)
        /*00a8*/ 	.short	0x0210
        /*00aa*/ 	.short	0x0030


	//----- nvinfo : EIATTR_SW_WAR
	.align		4
.L_29:
        /*00ac*/ 	.byte	0x04, 0x36
        /*00ae*/ 	.short	(.L_31 - .L_30)
.L_30:
        /*00b0*/ 	.word	0x00000008
.L_31:


//--------------------- .nv.callgraph             --------------------------
	.section	.nv.callgraph,"",@"SHT_CUDA_CALLGRAPH"
	.align	4
	.sectionentsize	8
	.align		4
        /*0000*/ 	.word	0x00000000
	.align		4
        /*0004*/ 	.word	0xffffffff
	.align		4
        /*0008*/ 	.word	0x00000000
	.align		4
        /*000c*/ 	.word	0xfffffffe
	.align		4
        /*0010*/ 	.word	0x00000000
	.align		4
        /*0014*/ 	.word	0xfffffffd
	.align		4
        /*0018*/ 	.word	0x00000000
	.align		4
        /*001c*/ 	.word	0xfffffffc


//--------------------- .text.triton_poi_fused__weight_norm_interface_convolution_9 --------------------------
	.section	.text.triton_poi_fused__weight_norm_interface_convolution_9,"ax",@progbits
	.sectionflags	@"SHF_BARRIERS=1"
	.align	128
        .global         triton_poi_fused__weight_norm_interface_convolution_9
        .type           triton_poi_fused__weight_norm_interface_convolution_9,@function
        .size           triton_poi_fused__weight_norm_interface_convolution_9,(.L_x_1 - triton_poi_fused__weight_norm_interface_convolution_9)
        .other          triton_poi_fused__weight_norm_interface_convolution_9,@"STO_CUDA_ENTRY STV_DEFAULT"
triton_poi_fused__weight_norm_interface_convolution_9:
.text.triton_poi_fused__weight_norm_interface_convolution_9:
[----:B------:R-:W0:Y:S01]  /*0000*/  LDC R1, c[0x0][0x28] ;  /* 0x00000a00ff017b82 */ /* 0x000e220000000800 */
[----:B------:R-:W1:Y:S07]  /*0010*/  S2R R10, SR_TID.X ;  /* 0x00000000000a7919 */ /* 0x000e6e0000002100 */
[----:B------:R-:W2:Y:S01]  /*0020*/  LDC.64 R12, c[0x0][0x210] ;  /* 0x00008400ff0c7b82 */ /* 0x000ea20000000a00 */
[----:B------:R-:W-:Y:S01]  /*0030*/  ULDC.64 UR6, c[0x0][0x208] ;  /* 0x0000820000067ab9 */ /* 0x000fe20000000a00 */
[----:B------:R-:W3:Y:S01]  /*0040*/  S2R R11, SR_CTAID.Y ;  /* 0x00000000000b7919 */ /* 0x000ee20000002600 */
[----:B------:R-:W4:Y:S05]  /*0050*/  S2R R3, SR_CTAID.X ;  /* 0x0000000000037919 */ /* 0x000f2a0000002500 */
[----:B------:R-:W5:Y:S08]  /*0060*/  S2UR UR5, SR_CgaCtaId ;  /* 0x00000000000579c3 */ /* 0x000f700000008800 */
[----:B------:R-:W2:Y:S01]  /*0070*/  LDC.64 R8, c[0x0][0x220] ;  /* 0x00008800ff087b82 */ /* 0x000ea20000000a00 */
[----:B-1----:R-:W-:-:S05]  /*0080*/  IMAD.SHL.U32 R2, R10, 0x2, RZ ;  /* 0x000000020a027824 */ /* 0x002fca00078e00ff */
[----:B------:R-:W-:Y:S02]  /*0090*/  LOP3.LUT R2, R2, 0xfe, RZ, 0xc0, !PT ;  /* 0x000000fe02027812 */ /* 0x000fe400078ec0ff */
[----:B----4-:R-:W-:Y:S02]  /*00a0*/  ISETP.GE.AND P0, PT, R3, 0x19, PT ;  /* 0x000000190300780c */ /* 0x010fe40003f06270 */
[----:B---3--:R-:W-:-:S04]  /*00b0*/  PRMT R0, R2, 0x6540, R11 ;  /* 0x0000654002007816 */ /* 0x008fc8000000000b */
[----:B------:R-:W-:Y:S02]  /*00c0*/  SHF.R.S32.HI R5, RZ, 0x1f, R0 ;  /* 0x0000001fff057819 */ /* 0x000fe40000011400 */
[----:B------:R-:W-:Y:S02]  /*00d0*/  ISETP.LT.AND P1, PT, R0, 0x200, !P0 ;  /* 0x000002000000780c */ /* 0x000fe40004721270 */
[----:B------:R-:W-:-:S04]  /*00e0*/  LEA.HI R5, R5, R0, RZ, 0x4 ;  /* 0x0000000005057211 */ /* 0x000fc800078f20ff */
[----:B------:R-:W-:Y:S02]  /*00f0*/  LOP3.LUT R7, R5, 0xfffffff0, RZ, 0xc0, !PT ;  /* 0xfffffff005077812 */ /* 0x000fe400078ec0ff */
[----:B------:R-:W-:-:S03]  /*0100*/  SHF.R.S32.HI R5, RZ, 0x4, R5 ;  /* 0x00000004ff057819 */ /* 0x000fc60000011405 */
[----:B------:R-:W-:Y:S01]  /*0110*/  IMAD.IADD R4, R0, 0x1, -R7 ;  /* 0x0000000100047824 */ /* 0x000fe200078e0a07 */
[----:B------:R-:W-:-:S04]  /*0120*/  CS2R R6, SRZ ;  /* 0x0000000000067805 */ /* 0x000fc8000001ff00 */
[----:B------:R-:W-:-:S05]  /*0130*/  LEA R4, R3, R4, 0x4 ;  /* 0x0000000403047211 */ /* 0x000fca00078e20ff */
[----:B------:R-:W-:-:S04]  /*0140*/  IMAD R0, R5, 0x190, R4 ;  /* 0x0000019005007824 */ /* 0x000fc800078e0204 */
[----:B--2---:R-:W-:-:S05]  /*0150*/  IMAD.WIDE R12, R0, 0x4, R12 ;  /* 0x00000004000c7825 */ /* 0x004fca00078e020c */
[----:B------:R1:W2:Y:S01]  /*0160*/  @P1 LDG.E.EL.64 R6, desc[UR6][R12.64] ;  /* 0x000000060c061981 */ /* 0x0002a2000c2e1b00 */
[----:B------:R-:W-:Y:S01]  /*0170*/  UMOV UR4, 0x400 ;  /* 0x0000040000047882 */ /* 0x000fe20000000000 */
[----:B------:R-:W-:Y:S01]  /*0180*/  IMAD.SHL.U32 R5, R11, 0x100, RZ ;  /* 0x000001000b057824 */ /* 0x000fe200078e00ff */
[----:B-----5:R-:W-:Y:S01]  /*0190*/  UPRMT UR4, UR5, 0x654, UR4 ;  /* 0x0000065405047896 */ /* 0x020fe20008000004 */
[----:B------:R-:W-:Y:S02]  /*01a0*/  LOP3.LUT R4, R10, 0x7f, RZ, 0xc0, !PT ;  /* 0x0000007f0a047812 */ /* 0x000fe400078ec0ff */
[--C-:B------:R-:W-:Y:S02]  /*01b0*/  SHF.R.S32.HI R15, RZ, 0x17, R11.reuse ;  /* 0x00000017ff0f7819 */ /* 0x100fe4000001140b */
[----:B------:R-:W-:Y:S02]  /*01c0*/  PRMT R10, R4, 0x6540, R11 ;  /* 0x00006540040a7816 */ /* 0x000fe4000000000b */
[----:B-1----:R-:W-:-:S02]  /*01d0*/  LOP3.LUT R12, R5, 0x80, R4, 0xfe, !PT ;  /* 0x00000080050c7812 */ /* 0x002fc400078efe04 */
[----:B------:R-:W-:Y:S02]  /*01e0*/  LEA R5, R2, UR4, 0x3 ;  /* 0x0000000402057c11 */ /* 0x000fe4000f8e18ff */
[----:B------:R-:W-:Y:S02]  /*01f0*/  SGXT R15, R15, 0x1 ;  /* 0x000000010f0f781a */ /* 0x000fe40000000200 */
[----:B------:R-:W-:Y:S02]  /*0200*/  ISETP.GE.AND P2, PT, R10, 0x200, PT ;  /* 0x000002000a00780c */ /* 0x000fe40003f46270 */
[C---:B------:R-:W-:Y:S02]  /*0210*/  LEA.HI R11, R15.reuse, R10, RZ, 0x4 ;  /* 0x0000000a0f0b7211 */ /* 0x040fe400078f20ff */
[----:B------:R-:W-:Y:S02]  /*0220*/  LEA.HI R15, R15, R12, RZ, 0x4 ;  /* 0x0000000c0f0f7211 */ /* 0x000fe400078f20ff */
[----:B------:R-:W-:Y:S01]  /*0230*/  ISETP.GE.AND P3, PT, R12, 0x200, PT ;  /* 0x000002000c00780c */ /* 0x000fe20003f66270 */
[----:B------:R-:W-:Y:S01]  /*0240*/  HFMA2.MMA R13, -RZ, RZ, 0, 0 ;  /* 0x00000000ff0d7435 */ /* 0x000fe200000001ff */
[----:B------:R-:W-:Y:S01]  /*0250*/  SHF.R.S32.HI R21, RZ, 0x4, R11 ;  /* 0x00000004ff157819 */ /* 0x000fe2000001140b */
[----:B------:R-:W-:Y:S01]  /*0260*/  IMAD.MOV.U32 R11, RZ, RZ, RZ ;  /* 0x000000ffff0b7224 */ /* 0x000fe200078e00ff */
[----:B------:R-:W-:-:S02]  /*0270*/  SHF.R.S32.HI R23, RZ, 0x4, R15 ;  /* 0x00000004ff177819 */ /* 0x000fc4000001140f */
[----:B------:R-:W1:Y:S01]  /*0280*/  LDC.64 R14, c[0x0][0x218] ;  /* 0x00008600ff0e7b82 */ /* 0x000e620000000a00 */
[----:B0-----:R-:W-:-:S04]  /*0290*/  IMAD.WIDE R16, R21, 0x4, R8 ;  /* 0x0000000415107825 */ /* 0x001fc800078e0208 */
[----:B------:R-:W-:Y:S01]  /*02a0*/  IMAD.WIDE R18, R23, 0x4, R8 ;  /* 0x0000000417127825 */ /* 0x000fe200078e0208 */
[----:B------:R-:W-:-:S03]  /*02b0*/  MOV R22, RZ ;  /* 0x000000ff00167202 */ /* 0x000fc60000000f00 */
[----:B------:R-:W-:Y:S02]  /*02c0*/  IMAD.MOV.U32 R24, RZ, RZ, RZ ;  /* 0x000000ffff187224 */ /* 0x000fe400078e00ff */
[----:B-1----:R-:W-:-:S04]  /*02d0*/  IMAD.WIDE R8, R21, 0x4, R14 ;  /* 0x0000000415087825 */ /* 0x002fc800078e020e */
[----:B------:R-:W-:Y:S01]  /*02e0*/  IMAD.WIDE R14, R23, 0x4, R14 ;  /* 0x00000004170e7825 */ /* 0x000fe200078e020e */
[----:B--2---:R0:W-:Y:S04]  /*02f0*/  STS [R5], R6 ;  /* 0x0000000605007388 */ /* 0x0041e80000000800 */
[----:B------:R1:W-:Y:S01]  /*0300*/  STS [R5+0x8], R7 ;  /* 0x0000080705007388 */ /* 0x0003e20000000800 */
[----:B------:R-:W-:Y:S06]  /*0310*/  BAR.SYNC.DEFER_BLOCKING 0x0 ;  /* 0x0000000000007b1d */ /* 0x000fec0000010000 */
[----:B------:R2:W3:Y:S04]  /*0320*/  @!P2 LDG.E.EL R11, desc[UR6][R16.64] ;  /* 0x00000006100ba981 */ /* 0x0004e8000c2e1900 */
[----:B------:R-:W4:Y:S04]  /*0330*/  @!P3 LDG.E.EL R13, desc[UR6][R18.64] ;  /* 0x00000006120db981 */ /* 0x000f28000c2e1900 */
[----:B------:R5:W4:Y:S04]  /*0340*/  @!P2 LDG.E.EL R24, desc[UR6][R8.64] ;  /* 0x000000060818a981 */ /* 0x000b28000c2e1900 */
[----:B------:R5:W4:Y:S01]  /*0350*/  @!P3 LDG.E.EL R22, desc[UR6][R14.64] ;  /* 0x000000060e16b981 */ /* 0x000b22000c2e1900 */
[----:B0-----:R-:W-:Y:S01]  /*0360*/  LOP3.LUT R6, R4, 0x80, RZ, 0xfc, !PT ;  /* 0x0000008004067812 */ /* 0x001fe200078efcff */
[----:B-1----:R-:W-:Y:S01]  /*0370*/  IMAD R5, R2, -0x4, R5 ;  /* 0xfffffffc02057824 */ /* 0x002fe200078e0205 */
[----:B--2---:R-:W-:-:S02]  /*0380*/  LEA R17, R4, UR4, 0x3 ;  /* 0x0000000404117c11 */ /* 0x004fc4000f8e18ff */
[----:B------:R-:W-:Y:S01]  /*0390*/  LEA R20, R6, UR4, 0x3 ;  /* 0x0000000406147c11 */ /* 0x000fe2000f8e18ff */
[----:B-----5:R-:W-:Y:S01]  /*03a0*/  IMAD R9, R10, 0x19, R3 ;  /* 0x000000190a097824 */ /* 0x020fe200078e0203 */
[----:B------:R-:W0:Y:S01]  /*03b0*/  LDC.64 R6, c[0x0][0x228] ;  /* 0x00008a00ff067b82 */ /* 0x000e220000000a00 */
[----:B------:R-:W1:Y:S01]  /*03c0*/  LDS R16, [R17] ;  /* 0x0000000011107984 */ /* 0x000e620000000800 */
[----:B------:R-:W-:Y:S02]  /*03d0*/  IMAD R4, R4, -0x4, R17 ;  /* 0xfffffffc04047824 */ /* 0x000fe400078e0211 */
[----:B------:R-:W-:Y:S01]  /*03e0*/  IMAD R15, R12, 0x19, R3 ;  /* 0x000000190c0f7824 */ /* 0x000fe200078e0203 */
[----:B------:R-:W2:Y:S01]  /*03f0*/  LDS R20, [R20] ;  /* 0x0000000014147984 */ /* 0x000ea20000000800 */
[----:B0-----:R-:W-:-:S04]  /*0400*/  IMAD.WIDE R8, R9, 0x4, R6 ;  /* 0x0000000409087825 */ /* 0x001fc800078e0206 */
[----:B------:R-:W-:Y:S01]  /*0410*/  IMAD.WIDE R6, R15, 0x4, R6 ;  /* 0x000000040f067825 */ /* 0x000fe200078e0206 */
[C---:B---3--:R-:W-:Y:S02]  /*0420*/  FSETP.GT.AND P4, PT, |R11|.reuse, 8.50705917302346158658e+37, PT ;  /* 0x7e8000000b00780b */ /* 0x048fe40003f84200 */
[----:B------:R-:W-:Y:S02]  /*0430*/  FSETP.GEU.AND P2, PT, |R11|, 1.175494350822287508e-38, PT ;  /* 0x008000000b00780b */ /* 0x000fe40003f4e200 */
[C---:B----4-:R-:W-:Y:S02]  /*0440*/  FSETP.GT.AND P5, PT, |R13|.reuse, 8.50705917302346158658e+37, PT ;  /* 0x7e8000000d00780b */ /* 0x050fe40003fa4200 */
[----:B------:R-:W-:-:S07]  /*0450*/  FSETP.GEU.AND P3, PT, |R13|, 1.175494350822287508e-38, PT ;  /* 0x008000000d00780b */ /* 0x000fce0003f6e200 */
[----:B------:R-:W-:Y:S01]  /*0460*/  @P4 FMUL R11, R11, 0.25 ;  /* 0x3e8000000b0b4820 */ /* 0x000fe20000400000 */
[----:B------:R-:W-:Y:S01]  /*0470*/  @P4 FMUL R24, R24, 0.25 ;  /* 0x3e80000018184820 */ /* 0x000fe20000400000 */
[----:B------:R-:W-:Y:S02]  /*0480*/  ISETP.LT.AND P4, PT, R10, 0x200, !P0 ;  /* 0x000002000a00780c */ /* 0x000fe40004781270 */
[----:B------:R-:W-:Y:S01]  /*0490*/  @P5 FMUL R13, R13, 0.25 ;  /* 0x3e8000000d0d5820 */ /* 0x000fe20000400000 */
[----:B------:R-:W-:Y:S01]  /*04a0*/  @!P2 FMUL R11, R11, 16777216 ;  /* 0x4b8000000b0ba820 */ /* 0x000fe20000400000 */
[----:B------:R-:W-:Y:S01]  /*04b0*/  @P5 FMUL R22, R22, 0.25 ;  /* 0x3e80000016165820 */ /* 0x000fe20000400000 */
[----:B------:R-:W-:Y:S01]  /*04c0*/  @!P2 FMUL R24, R24, 16777216 ;  /* 0x4b8000001818a820 */ /* 0x000fe20000400000 */
[----:B------:R-:W-:Y:S01]  /*04d0*/  @!P3 FMUL R13, R13, 16777216 ;  /* 0x4b8000000d0db820 */ /* 0x000fe20000400000 */
[----:B------:R-:W-:Y:S01]  /*04e0*/  ISETP.LT.AND P0, PT, R12, 0x200, !P0 ;  /* 0x000002000c00780c */ /* 0x000fe20004701270 */
[----:B------:R-:W-:Y:S01]  /*04f0*/  @!P3 FMUL R22, R22, 16777216 ;  /* 0x4b8000001616b820 */ /* 0x000fe20000400000 */
[----:B------:R-:W0:Y:S08]  /*0500*/  MUFU.RCP R11, R11 ;  /* 0x0000000b000b7308 */ /* 0x000e300000001000 */
[----:B------:R-:W3:Y:S01]  /*0510*/  MUFU.RCP R13, R13 ;  /* 0x0000000d000d7308 */ /* 0x000ee20000001000 */
[----:B0-----:R-:W-:-:S04]  /*0520*/  FMUL R11, R11, R24 ;  /* 0x000000180b0b7220 */ /* 0x001fc80000400000 */
[----:B-1----:R-:W-:Y:S01]  /*0530*/  FMUL R11, R16, R11 ;  /* 0x0000000b100b7220 */ /* 0x002fe20000400000 */
[----:B---3--:R-:W-:-:S04]  /*0540*/  FMUL R3, R13, R22 ;  /* 0x000000160d037220 */ /* 0x008fc80000400000 */
[----:B------:R0:W-:Y:S01]  /*0550*/  @P4 STG.E desc[UR6][R8.64], R11 ;  /* 0x0000000b08004986 */ /* 0x0001e2000c101906 */
[----:B--2---:R-:W-:-:S05]  /*0560*/  FMUL R3, R20, R3 ;  /* 0x0000000314037220 */ /* 0x004fca0000400000 */
[----:B------:R0:W-:Y:S01]  /*0570*/  @P0 STG.E desc[UR6][R6.64], R3 ;  /* 0x0000000306000986 */ /* 0x0001e2000c101906 */
[----:B------:R-:W-:Y:S06]  /*0580*/  BAR.SYNC.DEFER_BLOCKING 0x0 ;  /* 0x0000000000007b1d */ /* 0x000fec0000010000 */
[----:B------:R0:W-:Y:S04]  /*0590*/  STS [R4], R11 ;  /* 0x0000000b04007388 */ /* 0x0001e80000000800 */
[----:B------:R0:W-:Y:S01]  /*05a0*/  STS [R4+0x200], R3 ;  /* 0x0002000304007388 */ /* 0x0001e20000000800 */
[----:B------:R-:W-:Y:S06]  /*05b0*/  BAR.SYNC.DEFER_BLOCKING 0x0 ;  /* 0x0000000000007b1d */ /* 0x000fec0000010000 */
[----:B0-----:R-:W-:Y:S05]  /*05c0*/  @!P1 EXIT ;  /* 0x000000000000994d */ /* 0x001fea0003800000 */
[----:B------:R-:W0:Y:S01]  /*05d0*/  LDS.64 R4, [R5] ;  /* 0x0000000005047984 */ /* 0x000e220000000a00 */
[----:B------:R-:W1:Y:S02]  /*05e0*/  LDC.64 R2, c[0x0][0x230] ;  /* 0x00008c00ff027b82 */ /* 0x000e640000000a00 */
[----:B-1----:R-:W-:-:S05]  /*05f0*/  IMAD.WIDE R2, R0, 0x4, R2 ;  /* 0x0000000400027825 */ /* 0x002fca00078e0202 */
[----:B0-----:R-:W-:Y:S01]  /*0600*/  STG.E.64 desc[UR6][R2.64], R4 ;  /* 0x0000000402007986 */ /* 0x001fe2000c101b06 */
[----:B------:R-:W-:Y:S05]  /*0610*/  EXIT ;  /* 0x000000000000794d */ /* 0x000fea0003800000 */
.L_x_0:
[----:B------:R-:W-:-:S00]  /*0620*/  BRA `(.L_x_0) ;  /* 0xfffffffc00fc7947 */ /* 0x000fc0000383ffff */
[----:B------:R-:W-:-:S00]  /*0630*/  NOP ;  /* 0x0000000000007918 */ /* 0x000fc00000000000 */
        /* <DEDUP_REMOVED lines=12> */
.L_x_1:


//--------------------- .nv.shared.triton_poi_fused__weight_norm_interface_convolution_9 --------------------------
	.section	.nv.shared.triton_poi_fused__weight_norm_interface_convolution_9,"aw",@nobits
	.sectionflags	@""
	.align	16
	.zero		1024


//--------------------- .nv.constant0.triton_poi_fused__weight_norm_interface_convolution_9 --------------------------
	.section	.nv.constant0.triton_poi_fused__weight_norm_interface_convolution_9,"a",@progbits
	.sectionflags	@""
	.align	4
.nv.constant0.triton_poi_fused__weight_norm_interface_convolution_9:
	.zero		576
